//
// Generated by NVIDIA NVVM Compiler
//
// Compiler Build ID: CL-36424714
// Cuda compilation tools, release 13.0, V13.0.88
// Based on NVVM 20.0.0
//

.version 9.0
.target sm_100
.address_size 64

	// .globl	_Z5helloi
.extern .func  (.param .b32 func_retval0) vprintf
(
	.param .b64 vprintf_param_0,
	.param .b64 vprintf_param_1
)
;
.global .align 1 .b8 $str[77] = {72, 101, 108, 108, 111, 32, 119, 111, 114, 108, 100, 32, 102, 114, 111, 109, 32, 116, 104, 101, 32, 116, 104, 114, 101, 97, 100, 32, 119, 105, 116, 104, 32, 116, 104, 101, 32, 109, 97, 120, 105, 109, 117, 109, 32, 103, 108, 111, 98, 97, 108, 32, 73, 68, 58, 32, 37, 105, 32, 40, 103, 108, 111, 98, 97, 108, 32, 73, 68, 58, 32, 37, 105, 41, 92, 110};

.visible .entry _Z5helloi(
	.param .u32 _Z5helloi_param_0
)
{
	.local .align 8 .b8 	__local_depot0[8];
	.reg .b64 	%SP;
	.reg .b64 	%SPL;
	.reg .pred 	%p<4>;
	.reg .b32 	%r<15>;
	.reg .b64 	%rd<5>;

	mov.u64 	%SPL, __local_depot0;
	cvta.local.u64 	%SP, %SPL;
	ld.param.u32 	%r3, [_Z5helloi_param_0];
	mov.u32 	%r5, %ctaid.x;
	mov.u32 	%r6, %ntid.x;
	mul.lo.s32 	%r7, %r5, %r6;
	mov.u32 	%r8, %tid.x;
	add.s32 	%r9, %r7, %r8;
	mov.u32 	%r10, %nctaid.x;
	mul.lo.s32 	%r2, %r7, %r10;
	setp.ge.s32 	%p1, %r9, %r3;
	add.s32 	%r11, %r3, -1;
	setp.ne.s32 	%p2, %r9, %r11;
	or.pred  	%p3, %p1, %p2;
	@%p3 bra 	$L__BB0_2;
	add.u64 	%rd1, %SP, 0;
	add.u64 	%rd2, %SPL, 0;
	add.s32 	%r12, %r9, %r2;
	st.local.v2.u32 	[%rd2], {%r9, %r12};
	mov.u64 	%rd3, $str;
	cvta.global.u64 	%rd4, %rd3;
	{ // callseq 0, 0
	.param .b64 param0;
	st.param.b64 	[param0], %rd4;
	.param .b64 param1;
	st.param.b64 	[param1], %rd1;
	.param .b32 retval0;
	call.uni (retval0), 
	vprintf, 
	(
	param0, 
	param1
	);
	ld.param.b32 	%r13, [retval0];
	} // callseq 0
$L__BB0_2:
	ret;

}


// ===== COMPILED SASS (sm_100) =====

	.target	sm_100

	.elftype	@"ET_EXEC"


//--------------------- .note.nv.tkinfo           --------------------------
	.section	.note.nv.tkinfo,"",@"SHT_NOTE"
	.sectionflags	@"SHF_NOTE_NV_TKINFO"
	.tkinfo
        /*0018*/ 	.word	0x00000002
        /*0030*/ 	.string	""
        /*0030*/ 	.string	"ptxas"
        /*0030*/ 	.string	"Cuda compilation tools, release 13.0, V13.0.88"
        /*0030*/ 	.string	"Build cuda_13.0.r13.0/compiler.36424714_0"
        /*0030*/ 	.string	"-arch sm_100 -m 64 "



//--------------------- .note.nv.cuinfo           --------------------------
	.section	.note.nv.cuinfo,"",@"SHT_NOTE"
	.sectionflags	@"SHF_NOTE_NV_CUINFO"
        /*0018*/ 	.short	0x0002
        /*001a*/ 	.short	0x0064
        /*001c*/ 	.short	0x0082
	.zero		2


//--------------------- .nv.info                  --------------------------
	.section	.nv.info,"",@"SHT_CUDA_INFO"
	.align	4


	//----- nvinfo : EIATTR_REGCOUNT
	.align		4
        /*0000*/ 	.byte	0x04, 0x2f
        /*0002*/ 	.short	(.L_2 - .L_1)
	.align		4
.L_1:
        /*0004*/ 	.word	index@(_Z5helloi)
        /*0008*/ 	.word	0x00000018


	//----- nvinfo : EIATTR_FRAME_SIZE
	.align		4
.L_2:
        /*000c*/ 	.byte	0x04, 0x11
        /*000e*/ 	.short	(.L_4 - .L_3)
	.align		4
.L_3:
        /*0010*/ 	.word	index@(_Z5helloi)
        /*0014*/ 	.word	0x00000008


	//----- nvinfo : EIATTR_MIN_STACK_SIZE
	.align		4
.L_4:
        /*0018*/ 	.byte	0x04, 0x12
        /*001a*/ 	.short	(.L_6 - .L_5)
	.align		4
.L_5:
        /*001c*/ 	.word	index@(_Z5helloi)
        /*0020*/ 	.word	0x00000008
.L_6:


//--------------------- .nv.compat                --------------------------
	.section	.nv.compat,"",@"SHT_CUDA_COMPAT_INFO"
	.align	4
        /*0000*/ 	.byte	0x02, 0x09, 0x00, 0x00, 0x02, 0x02, 0x01, 0x00, 0x02, 0x05, 0x05, 0x00, 0x03, 0x07, 0x01, 0x01
        /*0010*/ 	.byte	0x02, 0x03, 0x00, 0x00, 0x02, 0x06, 0x01, 0x00, 0x04, 0x0b, 0x08, 0x00, 0x09, 0x00, 0x00, 0x00
        /*0020*/ 	.byte	0x00, 0x00, 0x00, 0x00


//--------------------- .nv.info._Z5helloi        --------------------------
	.section	.nv.info._Z5helloi,"",@"SHT_CUDA_INFO"
	.sectionflags	@""
	.align	4


	//----- nvinfo : EIATTR_CUDA_API_VERSION
	.align		4
        /*0000*/ 	.byte	0x04, 0x37
        /*0002*/ 	.short	(.L_8 - .L_7)
.L_7:
        /*0004*/ 	.word	0x00000082


	//----- nvinfo : EIATTR_KPARAM_INFO
	.align		4
.L_8:
        /*0008*/ 	.byte	0x04, 0x17
        /*000a*/ 	.short	(.L_10 - .L_9)
.L_9:
        /*000c*/ 	.word	0x00000000
        /*0010*/ 	.short	0x0000
        /*0012*/ 	.short	0x0000
        /*0014*/ 	.byte	0x00, 0xf0, 0x11, 0x00


	//----- nvinfo : EIATTR_SPARSE_MMA_MASK
	.align		4
.L_10:
        /*0018*/ 	.byte	0x03, 0x50
        /*001a*/ 	.short	0x0000


	//----- nvinfo : EIATTR_MAXREG_COUNT
	.align		4
        /*001c*/ 	.byte	0x03, 0x1b
        /*001e*/ 	.short	0x00ff


	//----- nvinfo : EIATTR_EXTERNS
	.align		4
        /*0020*/ 	.byte	0x04, 0x0f
        /*0022*/ 	.short	(.L_12 - .L_11)


	//   ....[0]....
	.align		4
.L_11:
        /*0024*/ 	.word	index@(vprintf)


	//----- nvinfo : EIATTR_MERCURY_ISA_VERSION
	.align		4
.L_12:
        /*0028*/ 	.byte	0x03, 0x5f
        /*002a*/ 	.short	0x0101


	//----- nvinfo : EIATTR_VRC_CTA_INIT_COUNT
	.align		4
        /*002c*/ 	.byte	0x02, 0x4a
	.zero		1
	.zero		1


	//----- nvinfo : EIATTR_SYSCALL_OFFSETS
	.align		4
        /*0030*/ 	.byte	0x04, 0x46
        /*0032*/ 	.short	(.L_14 - .L_13)


	//   ....[0]....
.L_13:
        /*0034*/ 	.word	0x000001a0


	//----- nvinfo : EIATTR_EXIT_INSTR_OFFSETS
	.align		4
.L_14:
        /*0038*/ 	.byte	0x04, 0x1c
        /*003a*/ 	.short	(.L_16 - .L_15)


	//   ....[0]....
.L_15:
        /*003c*/ 	.word	0x00000110


	//   ....[1]....
        /*0040*/ 	.word	0x000001b0


	//----- nvinfo : EIATTR_CRS_STACK_SIZE
	.align		4
.L_16:
        /*0044*/ 	.byte	0x04, 0x1e
        /*0046*/ 	.short	(.L_18 - .L_17)
.L_17:
        /*0048*/ 	.word	0x00000000


	//----- nvinfo : EIATTR_CBANK_PARAM_SIZE
	.align		4
.L_18:
        /*004c*/ 	.byte	0x03, 0x19
        /*004e*/ 	.short	0x0004


	//----- nvinfo : EIATTR_PARAM_CBANK
	.align		4
        /*0050*/ 	.byte	0x04, 0x0a
        /*0052*/ 	.short	(.L_20 - .L_19)
	.align		4
.L_19:
        /*0054*/ 	.word	index@(.nv.constant0._Z5helloi)
        /*0058*/ 	.short	0x0380
        /*005a*/ 	.short	0x0004


	//----- nvinfo : EIATTR_SW_WAR
	.align		4
.L_20:
        /*005c*/ 	.byte	0x04, 0x36
        /*005e*/ 	.short	(.L_22 - .L_21)
.L_21:
        /*0060*/ 	.word	0x00000008
.L_22:


//--------------------- .nv.callgraph             --------------------------
	.section	.nv.callgraph,"",@"SHT_CUDA_CALLGRAPH"
	.align	4
	.sectionentsize	8
	.align		4
        /*0000*/ 	.word	0x00000000
	.align		4
        /*0004*/ 	.word	0xffffffff
	.align		4
        /*0008*/ 	.word	index@(_Z5helloi)
	.align		4
        /*000c*/ 	.word	index@(vprintf)
	.align		4
        /*0010*/ 	.word	0x00000000
	.align		4
        /*0014*/ 	.word	0xfffffffe
	.align		4
        /*0018*/ 	.word	0x00000000
	.align		4
        /*001c*/ 	.word	0xfffffffd
	.align		4
        /*0020*/ 	.word	0x00000000
	.align		4
        /*0024*/ 	.word	0xfffffffc


//--------------------- .nv.constant4             --------------------------
	.section	.nv.constant4,"a",@progbits
	.align	8
	.align		8
.nv.constant4:
        /*0000*/ 	.dword	vprintf
	.align		8
        /*0008*/ 	.dword	$str


//--------------------- .text._Z5helloi           --------------------------
	.section	.text._Z5helloi,"ax",@progbits
	.align	128
        .global         _Z5helloi
        .type           _Z5helloi,@function
        .size           _Z5helloi,(.L_x_2 - _Z5helloi)
        .other          _Z5helloi,@"STO_CUDA_ENTRY STV_DEFAULT"
_Z5helloi:
.text._Z5helloi:
[----:B------:R-:W0:Y:S01]  /*0000*/  LDC R1, c[0x0][0x37c] ;  /* 0x0000df00ff017b82 */ /* 0x000e220000000800 */
[----:B------:R-:W1:Y:S07]  /*0010*/  S2R R2, SR_TID.X ;  /* 0x0000000000027919 */ /* 0x000e6e0000002100 */
[----:B------:R-:W2:Y:S01]  /*0020*/  S2UR UR4, SR_CTAID.X ;  /* 0x00000000000479c3 */ /* 0x000ea20000002500 */
[----:B------:R-:W3:Y:S01]  /*0030*/  LDCU UR8, c[0x0][0x2fc] ;  /* 0x00005f80ff0877ac */ /* 0x000ee20008000800 */
[----:B0-----:R-:W-:Y:S01]  /*0040*/  VIADD R1, R1, 0xfffffff8 ;  /* 0xfffffff801017836 */ /* 0x001fe20000000000 */
[----:B------:R-:W2:Y:S01]  /*0050*/  LDCU UR5, c[0x0][0x360] ;  /* 0x00006c00ff0577ac */ /* 0x000ea20008000800 */
[----:B------:R-:W0:Y:S01]  /*0060*/  LDCU UR9, c[0x0][0x380] ;  /* 0x00007000ff0977ac */ /* 0x000e220008000800 */
[----:B------:R-:W4:Y:S01]  /*0070*/  LDCU UR7, c[0x0][0x2f8] ;  /* 0x00005f00ff0777ac */ /* 0x000f220008000800 */
[----:B--2---:R-:W-:Y:S01]  /*0080*/  UIMAD UR4, UR4, UR5, URZ ;  /* 0x00000005040472a4 */ /* 0x004fe2000f8e02ff */
[----:B------:R-:W2:Y:S01]  /*0090*/  LDCU UR5, c[0x0][0x370] ;  /* 0x00006e00ff0577ac */ /* 0x000ea20008000800 */
[----:B0-----:R-:W-:-:S04]  /*00a0*/  UIADD3 UR6, UPT, UPT, UR9, -0x1, URZ ;  /* 0xffffffff09067890 */ /* 0x001fc8000fffe0ff */
[----:B-1----:R-:W-:Y:S01]  /*00b0*/  VIADD R2, R2, UR4 ;  /* 0x0000000402027c36 */ /* 0x002fe20008000000 */
[----:B----4-:R-:W-:-:S04]  /*00c0*/  IADD3 R6, P1, PT, R1, UR7, RZ ;  /* 0x0000000701067c10 */ /* 0x010fc8000ff3e0ff */
[----:B------:R-:W-:Y:S01]  /*00d0*/  ISETP.NE.AND P0, PT, R2, UR6, PT ;  /* 0x0000000602007c0c */ /* 0x000fe2000bf05270 */
[----:B---3--:R-:W-:-:S03]  /*00e0*/  IMAD.X R7, RZ, RZ, UR8, P1 ;  /* 0x00000008ff077e24 */ /* 0x008fc600088e06ff */
[----:B------:R-:W-:Y:S01]  /*00f0*/  ISETP.GE.OR P0, PT, R2, UR9, P0 ;  /* 0x0000000902007c0c */ /* 0x000fe20008706670 */
[----:B--2---:R-:W-:-:S12]  /*0100*/  UIMAD UR4, UR4, UR5, URZ ;  /* 0x00000005040472a4 */ /* 0x004fd8000f8e02ff */
[----:B------:R-:W-:Y:S05]  /*0110*/  @P0 EXIT ;  /* 0x000000000000094d */ /* 0x000fea0003800000 */
[----:B------:R-:W-:Y:S01]  /*0120*/  IADD3 R3, PT, PT, R2, UR4, RZ ;  /* 0x0000000402037c10 */ /* 0x000fe2000fffe0ff */
[----:B------:R-:W0:Y:S01]  /*0130*/  LDCU.64 UR4, c[0x4][0x8] ;  /* 0x01000100ff0477ac */ /* 0x000e220008000a00 */
[----:B------:R-:W-:-:S03]  /*0140*/  MOV R0, 0x0 ;  /* 0x0000000000007802 */ /* 0x000fc60000000f00 */
[----:B------:R1:W-:Y:S01]  /*0150*/  STL.64 [R1], R2 ;  /* 0x0000000201007387 */ /* 0x0003e20000100a00 */
[----:B------:R1:W2:Y:S01]  /*0160*/  LDC.64 R8, c[0x4][R0] ;  /* 0x0100000000087b82 */ /* 0x0002a20000000a00 */
[----:B0-----:R-:W-:Y:S01]  /*0170*/  IMAD.U32 R4, RZ, RZ, UR4 ;  /* 0x00000004ff047e24 */ /* 0x001fe2000f8e00ff */
[----:B-1----:R-:W-:-:S07]  /*0180*/  MOV R5, UR5 ;  /* 0x0000000500057c02 */ /* 0x002fce0008000f00 */
[----:B------:R-:W-:-:S07]  /*0190*/  LEPC R20, `(.L_x_0) ;  /* 0x000000001014794e */ /* 0x000fce0000000000 */
[----:B--2---:R-:W-:Y:S05]  /*01a0*/  CALL.ABS.NOINC R8 ;  /* 0x0000000008007343 */ /* 0x004fea0003c00000 */
.L_x_0:
[----:B------:R-:W-:Y:S05]  /*01b0*/  EXIT ;  /* 0x000000000000794d */ /* 0x000fea0003800000 */
.L_x_1:
[----:B------:R-:W-:-:S00]  /*01c0*/  BRA `(.L_x_1) ;  /* 0xfffffffc00fc7947 */ /* 0x000fc0000383ffff */
[----:B------:R-:W-:-:S00]  /*01d0*/  NOP ;  /* 0x0000000000007918 */ /* 0x000fc00000000000 */
        /* <DEDUP_REMOVED lines=10> */
.L_x_2:


//--------------------- .nv.global.init           --------------------------
	.section	.nv.global.init,"aw",@progbits
.nv.global.init:
	.type		$str,@object
	.size		$str,(.L_0 - $str)
$str:
        /*0000*/ 	.byte	0x48, 0x65, 0x6c, 0x6c, 0x6f, 0x20, 0x77, 0x6f, 0x72, 0x6c, 0x64, 0x20, 0x66, 0x72, 0x6f, 0x6d
        /*0010*/ 	.byte	0x20, 0x74, 0x68, 0x65, 0x20, 0x74, 0x68, 0x72, 0x65, 0x61, 0x64, 0x20, 0x77, 0x69, 0x74, 0x68
        /*0020*/ 	.byte	0x20, 0x74, 0x68, 0x65, 0x20, 0x6d, 0x61, 0x78, 0x69, 0x6d, 0x75, 0x6d, 0x20, 0x67, 0x6c, 0x6f
        /*0030*/ 	.byte	0x62, 0x61, 0x6c, 0x20, 0x49, 0x44, 0x3a, 0x20, 0x25, 0x69, 0x20, 0x28, 0x67, 0x6c, 0x6f, 0x62
        /*0040*/ 	.byte	0x61, 0x6c, 0x20, 0x49, 0x44, 0x3a, 0x20, 0x25, 0x69, 0x29, 0x5c, 0x6e, 0x00
.L_0:


//--------------------- .nv.shared.reserved.0     --------------------------
	.section	.nv.shared.reserved.0,"aw",@nobits
	.weak		__nv_reservedSMEM_offset_0_alias
	.size		__nv_reservedSMEM_offset_0_alias, 0, 64
	.other		__nv_reservedSMEM_offset_0_alias,@"STO_CUDA_RESERVED_SHARED STV_DEFAULT"
__nv_reservedSMEM_offset_0_alias:
	.zero		0
	.zero		64


//--------------------- .nv.constant0._Z5helloi   --------------------------
	.section	.nv.constant0._Z5helloi,"a",@progbits
	.sectionflags	@""
	.align	4
.nv.constant0._Z5helloi:
	.zero		900


//--------------------- SYMBOLS --------------------------

	.type		.nv.reservedSmem.offset0,@object
	.size		.nv.reservedSmem.offset0,0x4
	.type		vprintf,@function
